	.headerflags	@"EF_CUDA_TEXMODE_UNIFIED EF_CUDA_64BIT_ADDRESS EF_CUDA_ACCELERATORS EF_CUDA_SM90 EF_CUDA_VIRTUAL_SM(EF_CUDA_SM90)"
	.elftype	@"ET_EXEC"


//--------------------- .nv.info                  --------------------------
	.section	.nv.info,"",@"SHT_CUDA_INFO"
	.align	4


	//----- nvinfo : EIATTR_REGCOUNT
	.align		4
        /*0000*/ 	.byte	0x04, 0x2f
        /*0002*/ 	.short	(.L_1 - .L_0)
	.align		4
.L_0:
        /*0004*/ 	.word	index@(triton_poi_fused_div_3)
        /*0008*/ 	.word	0x0000000e


	//----- nvinfo : EIATTR_MIN_STACK_SIZE
	.align		4
.L_1:
        /*000c*/ 	.byte	0x04, 0x12
        /*000e*/ 	.short	(.L_3 - .L_2)
	.align		4
.L_2:
        /*0010*/ 	.word	index@(triton_poi_fused_div_3)
        /*0014*/ 	.word	0x00000000


	//----- nvinfo : EIATTR_FRAME_SIZE
	.align		4
.L_3:
        /*0018*/ 	.byte	0x04, 0x11
        /*001a*/ 	.short	(.L_5 - .L_4)
	.align		4
.L_4:
        /*001c*/ 	.word	index@(triton_poi_fused_div_3)
        /*0020*/ 	.word	0x00000000


	//----- nvinfo : EIATTR_MIN_STACK_SIZE
	.align		4
.L_5:
        /*0024*/ 	.byte	0x04, 0x12
        /*0026*/ 	.short	(.L_7 - .L_6)
	.align		4
.L_6:
        /*0028*/ 	.word	index@(triton_poi_fused_div_3)
        /*002c*/ 	.word	0x00000000
.L_7:


//--------------------- .nv.info.triton_poi_fused_div_3 --------------------------
	.section	.nv.info.triton_poi_fused_div_3,"",@"SHT_CUDA_INFO"
	.sectionflags	@""
	.align	4


	//----- nvinfo : EIATTR_CUDA_API_VERSION
	.align		4
        /*0000*/ 	.byte	0x04, 0x37
        /*0002*/ 	.short	(.L_9 - .L_8)
.L_8:
        /*0004*/ 	.word	0x0000007c


	//----- nvinfo : EIATTR_KPARAM_INFO
	.align		4
.L_9:
        /*0008*/ 	.byte	0x04, 0x17
        /*000a*/ 	.short	(.L_11 - .L_10)
.L_10:
        /*000c*/ 	.word	0x00000000
        /*0010*/ 	.short	0x0003
        /*0012*/ 	.short	0x0018
        /*0014*/ 	.byte	0x00, 0xf0, 0x11, 0x00


	//----- nvinfo : EIATTR_KPARAM_INFO
	.align		4
.L_11:
        /*0018*/ 	.byte	0x04, 0x17
        /*001a*/ 	.short	(.L_13 - .L_12)
.L_12:
        /*001c*/ 	.word	0x00000000
        /*0020*/ 	.short	0x0002
        /*0022*/ 	.short	0x0010
        /*0024*/ 	.byte	0x00, 0xf4, 0x21, 0x00


	//----- nvinfo : EIATTR_KPARAM_INFO
	.align		4
.L_13:
        /*0028*/ 	.byte	0x04, 0x17
        /*002a*/ 	.short	(.L_15 - .L_14)
.L_14:
        /*002c*/ 	.word	0x00000000
        /*0030*/ 	.short	0x0001
        /*0032*/ 	.short	0x0008
        /*0034*/ 	.byte	0x00, 0xf4, 0x21, 0x00


	//----- nvinfo : EIATTR_KPARAM_INFO
	.align		4
.L_15:
        /*0038*/ 	.byte	0x04, 0x17
        /*003a*/ 	.short	(.L_17 - .L_16)
.L_16:
        /*003c*/ 	.word	0x00000000
        /*0040*/ 	.short	0x0000
        /*0042*/ 	.short	0x0000
        /*0044*/ 	.byte	0x00, 0xf4, 0x21, 0x00


	//----- nvinfo : EIATTR_SPARSE_MMA_MASK
	.align		4
.L_17:
        /*0048*/ 	.byte	0x03, 0x50
        /*004a*/ 	.short	0x0000


	//----- nvinfo : EIATTR_MAXREG_COUNT
	.align		4
        /*004c*/ 	.byte	0x03, 0x1b
        /*004e*/ 	.short	0x00ff


	//----- nvinfo : EIATTR_EXIT_INSTR_OFFSETS
	.align		4
        /*0050*/ 	.byte	0x04, 0x1c
        /*0052*/ 	.short	(.L_19 - .L_18)


	//   ....[0]....
.L_18:
        /*0054*/ 	.word	0x00000170


	//   ....[1]....
        /*0058*/ 	.word	0x00000190


	//----- nvinfo : EIATTR_REQNTID
	.align		4
.L_19:
        /*005c*/ 	.byte	0x04, 0x10
        /*005e*/ 	.short	(.L_21 - .L_20)
.L_20:
        /*0060*/ 	.word	0x00000080
        /*0064*/ 	.word	0x00000001
        /*0068*/ 	.word	0x00000001


	//----- nvinfo : EIATTR_CBANK_PARAM_SIZE
	.align		4
.L_21:
        /*006c*/ 	.byte	0x03, 0x19
        /*006e*/ 	.short	0x001c


	//----- nvinfo : EIATTR_PARAM_CBANK
	.align		4
        /*0070*/ 	.byte	0x04, 0x0a
        /*0072*/ 	.short	(.L_23 - .L_22)
	.align		4
.L_22:
        /*0074*/ 	.word	index@(.nv.constant0.triton_poi_fused_div_3)
        /*0078*/ 	.short	0x0210
        /*007a*/ 	.short	0x001c


	//----- nvinfo : EIATTR_SW_WAR
	.align		4
.L_23:
        /*007c*/ 	.byte	0x04, 0x36
        /*007e*/ 	.short	(.L_25 - .L_24)
.L_24:
        /*0080*/ 	.word	0x00000008
.L_25:


//--------------------- .nv.callgraph             --------------------------
	.section	.nv.callgraph,"",@"SHT_CUDA_CALLGRAPH"
	.align	4
	.sectionentsize	8
	.align		4
        /*0000*/ 	.word	0x00000000
	.align		4
        /*0004*/ 	.word	0xffffffff
	.align		4
        /*0008*/ 	.word	0x00000000
	.align		4
        /*000c*/ 	.word	0xfffffffe
	.align		4
        /*0010*/ 	.word	0x00000000
	.align		4
        /*0014*/ 	.word	0xfffffffd
	.align		4
        /*0018*/ 	.word	0x00000000
	.align		4
        /*001c*/ 	.word	0xfffffffc


//--------------------- .text.triton_poi_fused_div_3 --------------------------
	.section	.text.triton_poi_fused_div_3,"ax",@progbits
	.align	128
        .global         triton_poi_fused_div_3
        .type           triton_poi_fused_div_3,@function
        .size           triton_poi_fused_div_3,(.L_x_1 - triton_poi_fused_div_3)
        .other          triton_poi_fused_div_3,@"STO_CUDA_ENTRY STV_DEFAULT"
triton_poi_fused_div_3:
.text.triton_poi_fused_div_3:
[----:B------:R-:W0:Y:S02]  /*0000*/  LDC R1, c[0x0][0x28] ;  /* 0x00000a00ff017b82 */ /* 0x000e240000000800 */
[----:B------:R-:W1:Y:S01]  /*0010*/  LDC.64 R4, c[0x0][0x218] ;  /* 0x00008600ff047b82 */ /* 0x000e620000000a00 */
[----:B------:R-:W2:Y:S01]  /*0020*/  S2R R0, SR_TID.X ;  /* 0x0000000000007919 */ /* 0x000ea20000002100 */
[----:B------:R-:W-:Y:S01]  /*0030*/  ULDC.64 UR4, c[0x0][0x208] ;  /* 0x0000820000047ab9 */ /* 0x000fe20000000a00 */
[----:B------:R-:W3:Y:S05]  /*0040*/  S2R R9, SR_CTAID.X ;  /* 0x0000000000097919 */ /* 0x000eea0000002500 */
[----:B------:R-:W4:Y:S01]  /*0050*/  LDC.64 R2, c[0x0][0x210] ;  /* 0x00008400ff027b82 */ /* 0x000f220000000a00 */
[----:B------:R-:W-:-:S07]  /*0060*/  HFMA2.MMA R11, -RZ, RZ, 0, 0 ;  /* 0x00000000ff0b7435 */ /* 0x000fce00000001ff */
[----:B------:R-:W5:Y:S01]  /*0070*/  LDC.64 R6, c[0x0][0x220] ;  /* 0x00008800ff067b82 */ /* 0x000f620000000a00 */
[----:B-1----:R5:W5:Y:S01]  /*0080*/  LDG.E R8, desc[UR4][R4.64] ;  /* 0x0000000404087981 */ /* 0x002b62000c1e1900 */
[----:B--2---:R-:W-:-:S04]  /*0090*/  LOP3.LUT R0, R0, 0x7f, RZ, 0xc0, !PT ;  /* 0x0000007f00007812 */ /* 0x004fc800078ec0ff */
[----:B---3--:R-:W-:-:S04]  /*00a0*/  LEA R9, R9, R0, 0x7 ;  /* 0x0000000009097211 */ /* 0x008fc800078e38ff */
[C---:B------:R-:W-:Y:S01]  /*00b0*/  ISETP.GE.AND P2, PT, R9.reuse, 0x90, PT ;  /* 0x000000900900780c */ /* 0x040fe20003f46270 */
[----:B----4-:R-:W-:-:S12]  /*00c0*/  IMAD.WIDE R2, R9, 0x4, R2 ;  /* 0x0000000409027825 */ /* 0x010fd800078e0202 */
[----:B------:R-:W2:Y:S01]  /*00d0*/  @!P2 LDG.E R11, desc[UR4][R2.64] ;  /* 0x00000004020ba981 */ /* 0x000ea2000c1e1900 */
[----:B-----5:R-:W-:Y:S01]  /*00e0*/  IMAD.WIDE R4, R9, 0x4, R6 ;  /* 0x0000000409047825 */ /* 0x020fe200078e0206 */
[C---:B------:R-:W-:Y:S02]  /*00f0*/  FSETP.GT.AND P0, PT, |R8|.reuse, 8.50705917302346158658e+37, PT ;  /* 0x7e8000000800780b */ /* 0x040fe40003f04200 */
[----:B------:R-:W-:-:S11]  /*0100*/  FSETP.GEU.AND P1, PT, |R8|, 1.175494350822287508e-38, PT ;  /* 0x008000000800780b */ /* 0x000fd60003f2e200 */
[----:B------:R-:W-:-:S04]  /*0110*/  @P0 FMUL R8, R8, 0.25 ;  /* 0x3e80000008080820 */ /* 0x000fc80000400000 */
[----:B------:R-:W-:-:S06]  /*0120*/  @!P1 FMUL R8, R8, 16777216 ;  /* 0x4b80000008089820 */ /* 0x000fcc0000400000 */
[----:B------:R-:W1:Y:S01]  /*0130*/  MUFU.RCP R8, R8 ;  /* 0x0000000800087308 */ /* 0x000e620000001000 */
[----:B--2---:R-:W-:-:S04]  /*0140*/  @P0 FMUL R11, R11, 0.25 ;  /* 0x3e8000000b0b0820 */ /* 0x004fc80000400000 */
[----:B------:R-:W-:-:S04]  /*0150*/  @!P1 FMUL R11, R11, 16777216 ;  /* 0x4b8000000b0b9820 */ /* 0x000fc80000400000 */
[----:B-1----:R-:W-:Y:S01]  /*0160*/  FMUL R11, R8, R11 ;  /* 0x0000000b080b7220 */ /* 0x002fe20000400000 */
[----:B------:R-:W-:Y:S06]  /*0170*/  @P2 EXIT ;  /* 0x000000000000294d */ /* 0x000fec0003800000 */
[----:B------:R-:W-:Y:S01]  /*0180*/  STG.E desc[UR4][R4.64], R11 ;  /* 0x0000000b04007986 */ /* 0x000fe2000c101904 */
[----:B------:R-:W-:Y:S05]  /*0190*/  EXIT ;  /* 0x000000000000794d */ /* 0x000fea0003800000 */
.L_x_0:
[----:B------:R-:W-:-:S00]  /*01a0*/  BRA `(.L_x_0) ;  /* 0xfffffffc00fc7947 */ /* 0x000fc0000383ffff */
[----:B------:R-:W-:-:S00]  /*01b0*/  NOP ;  /* 0x0000000000007918 */ /* 0x000fc00000000000 */
        /* <DEDUP_REMOVED lines=12> */
.L_x_1:


//--------------------- .nv.constant0.triton_poi_fused_div_3 --------------------------
	.section	.nv.constant0.triton_poi_fused_div_3,"a",@progbits
	.sectionflags	@""
	.align	4
.nv.constant0.triton_poi_fused_div_3:
	.zero		556
